	.headerflags	@"EF_CUDA_TEXMODE_UNIFIED EF_CUDA_64BIT_ADDRESS EF_CUDA_ACCELERATORS EF_CUDA_SM90 EF_CUDA_VIRTUAL_SM(EF_CUDA_SM90)"
	.elftype	@"ET_EXEC"


//--------------------- .nv.info                  --------------------------
	.section	.nv.info,"",@"SHT_CUDA_INFO"
	.align	4


	//----- nvinfo : EIATTR_REGCOUNT
	.align		4
        /*0000*/ 	.byte	0x04, 0x2f
        /*0002*/ 	.short	(.L_1 - .L_0)
	.align		4
.L_0:
        /*0004*/ 	.word	index@(triton_poi_fused_convolution_10)
        /*0008*/ 	.word	0x0000000c


	//----- nvinfo : EIATTR_MIN_STACK_SIZE
	.align		4
.L_1:
        /*000c*/ 	.byte	0x04, 0x12
        /*000e*/ 	.short	(.L_3 - .L_2)
	.align		4
.L_2:
        /*0010*/ 	.word	index@(triton_poi_fused_convolution_10)
        /*0014*/ 	.word	0x00000000


	//----- nvinfo : EIATTR_FRAME_SIZE
	.align		4
.L_3:
        /*0018*/ 	.byte	0x04, 0x11
        /*001a*/ 	.short	(.L_5 - .L_4)
	.align		4
.L_4:
        /*001c*/ 	.word	index@(triton_poi_fused_convolution_10)
        /*0020*/ 	.word	0x00000000


	//----- nvinfo : EIATTR_MIN_STACK_SIZE
	.align		4
.L_5:
        /*0024*/ 	.byte	0x04, 0x12
        /*0026*/ 	.short	(.L_7 - .L_6)
	.align		4
.L_6:
        /*0028*/ 	.word	index@(triton_poi_fused_convolution_10)
        /*002c*/ 	.word	0x00000000
.L_7:


//--------------------- .nv.info.triton_poi_fused_convolution_10 --------------------------
	.section	.nv.info.triton_poi_fused_convolution_10,"",@"SHT_CUDA_INFO"
	.sectionflags	@""
	.align	4


	//----- nvinfo : EIATTR_CUDA_API_VERSION
	.align		4
        /*0000*/ 	.byte	0x04, 0x37
        /*0002*/ 	.short	(.L_9 - .L_8)
.L_8:
        /*0004*/ 	.word	0x0000007c


	//----- nvinfo : EIATTR_KPARAM_INFO
	.align		4
.L_9:
        /*0008*/ 	.byte	0x04, 0x17
        /*000a*/ 	.short	(.L_11 - .L_10)
.L_10:
        /*000c*/ 	.word	0x00000000
        /*0010*/ 	.short	0x0002
        /*0012*/ 	.short	0x0010
        /*0014*/ 	.byte	0x00, 0xf0, 0x11, 0x00


	//----- nvinfo : EIATTR_KPARAM_INFO
	.align		4
.L_11:
        /*0018*/ 	.byte	0x04, 0x17
        /*001a*/ 	.short	(.L_13 - .L_12)
.L_12:
        /*001c*/ 	.word	0x00000000
        /*0020*/ 	.short	0x0001
        /*0022*/ 	.short	0x0008
        /*0024*/ 	.byte	0x00, 0xf4, 0x21, 0x00


	//----- nvinfo : EIATTR_KPARAM_INFO
	.align		4
.L_13:
        /*0028*/ 	.byte	0x04, 0x17
        /*002a*/ 	.short	(.L_15 - .L_14)
.L_14:
        /*002c*/ 	.word	0x00000000
        /*0030*/ 	.short	0x0000
        /*0032*/ 	.short	0x0000
        /*0034*/ 	.byte	0x00, 0xf4, 0x21, 0x00


	//----- nvinfo : EIATTR_SPARSE_MMA_MASK
	.align		4
.L_15:
        /*0038*/ 	.byte	0x03, 0x50
        /*003a*/ 	.short	0x0000


	//----- nvinfo : EIATTR_MAXREG_COUNT
	.align		4
        /*003c*/ 	.byte	0x03, 0x1b
        /*003e*/ 	.short	0x00ff


	//----- nvinfo : EIATTR_EXIT_INSTR_OFFSETS
	.align		4
        /*0040*/ 	.byte	0x04, 0x1c
        /*0042*/ 	.short	(.L_17 - .L_16)


	//   ....[0]....
.L_16:
        /*0044*/ 	.word	0x000001d0


	//----- nvinfo : EIATTR_REQNTID
	.align		4
.L_17:
        /*0048*/ 	.byte	0x04, 0x10
        /*004a*/ 	.short	(.L_19 - .L_18)
.L_18:
        /*004c*/ 	.word	0x00000100
        /*0050*/ 	.word	0x00000001
        /*0054*/ 	.word	0x00000001


	//----- nvinfo : EIATTR_CBANK_PARAM_SIZE
	.align		4
.L_19:
        /*0058*/ 	.byte	0x03, 0x19
        /*005a*/ 	.short	0x0014


	//----- nvinfo : EIATTR_PARAM_CBANK
	.align		4
        /*005c*/ 	.byte	0x04, 0x0a
        /*005e*/ 	.short	(.L_21 - .L_20)
	.align		4
.L_20:
        /*0060*/ 	.word	index@(.nv.constant0.triton_poi_fused_convolution_10)
        /*0064*/ 	.short	0x0210
        /*0066*/ 	.short	0x0014


	//----- nvinfo : EIATTR_SW_WAR
	.align		4
.L_21:
        /*0068*/ 	.byte	0x04, 0x36
        /*006a*/ 	.short	(.L_23 - .L_22)
.L_22:
        /*006c*/ 	.word	0x00000008
.L_23:


//--------------------- .nv.callgraph             --------------------------
	.section	.nv.callgraph,"",@"SHT_CUDA_CALLGRAPH"
	.align	4
	.sectionentsize	8
	.align		4
        /*0000*/ 	.word	0x00000000
	.align		4
        /*0004*/ 	.word	0xffffffff
	.align		4
        /*0008*/ 	.word	0x00000000
	.align		4
        /*000c*/ 	.word	0xfffffffe
	.align		4
        /*0010*/ 	.word	0x00000000
	.align		4
        /*0014*/ 	.word	0xfffffffd
	.align		4
        /*0018*/ 	.word	0x00000000
	.align		4
        /*001c*/ 	.word	0xfffffffc


//--------------------- .text.triton_poi_fused_convolution_10 --------------------------
	.section	.text.triton_poi_fused_convolution_10,"ax",@progbits
	.align	128
        .global         triton_poi_fused_convolution_10
        .type           triton_poi_fused_convolution_10,@function
        .size           triton_poi_fused_convolution_10,(.L_x_1 - triton_poi_fused_convolution_10)
        .other          triton_poi_fused_convolution_10,@"STO_CUDA_ENTRY STV_DEFAULT"
triton_poi_fused_convolution_10:
.text.triton_poi_fused_convolution_10:
[----:B------:R-:W-:Y:S01]  /*0000*/  LDC R1, c[0x0][0x28] ;  /* 0x00000a00ff017b82 */ /* 0x000fe20000000800 */
[----:B------:R-:W1:Y:S01]  /*0010*/  S2R R0, SR_TID.X ;  /* 0x0000000000007919 */ /* 0x000e620000002100 */
[----:B------:R-:W-:Y:S01]  /*0020*/  ULDC.64 UR4, c[0x0][0x208] ;  /* 0x0000820000047ab9 */ /* 0x000fe20000000a00 */
[----:B------:R-:W2:Y:S01]  /*0030*/  S2R R7, SR_CTAID.X ;  /* 0x0000000000077919 */ /* 0x000ea20000002500 */
[----:B-1----:R-:W-:Y:S01]  /*0040*/  IMAD.SHL.U32 R0, R0, 0x2, RZ ;  /* 0x0000000200007824 */ /* 0x002fe200078e00ff */
[----:B--2---:R-:W-:-:S04]  /*0050*/  SHF.R.S32.HI R2, RZ, 0x16, R7 ;  /* 0x00000016ff027819 */ /* 0x004fc80000011407 */
[----:B------:R-:W-:Y:S02]  /*0060*/  LOP3.LUT R0, R0, 0x1fe, RZ, 0xc0, !PT ;  /* 0x000001fe00007812 */ /* 0x000fe400078ec0ff */
[----:B------:R-:W-:-:S03]  /*0070*/  SGXT R2, R2, 0x1 ;  /* 0x000000010202781a */ /* 0x000fc60000000200 */
[----:B------:R-:W-:-:S05]  /*0080*/  IMAD R7, R7, 0x200, R0 ;  /* 0x0000020007077824 */ /* 0x000fca00078e0200 */
[----:B------:R-:W-:-:S04]  /*0090*/  LEA.HI R2, R2, R7, RZ, 0x10 ;  /* 0x0000000702027211 */ /* 0x000fc800078f80ff */
[C---:B------:R-:W-:Y:S02]  /*00a0*/  PRMT R3, R2.reuse, 0xbb32, RZ ;  /* 0x0000bb3202037816 */ /* 0x040fe400000000ff */
[----:B------:R-:W-:Y:S02]  /*00b0*/  PRMT R0, R2, 0x7632, R0 ;  /* 0x0000763202007816 */ /* 0x000fe40000000000 */
[----:B------:R-:W-:-:S04]  /*00c0*/  SHF.R.S32.HI R3, RZ, 0xf, R3 ;  /* 0x0000000fff037819 */ /* 0x000fc80000011403 */
[----:B------:R-:W-:-:S04]  /*00d0*/  LOP3.LUT R3, R3, 0xffff, RZ, 0xc0, !PT ;  /* 0x0000ffff03037812 */ /* 0x000fc800078ec0ff */
[----:B------:R-:W-:Y:S02]  /*00e0*/  LEA.HI R4, R3, R0, RZ, 0x19 ;  /* 0x0000000003047211 */ /* 0x000fe400078fc8ff */
[----:B------:R-:W1:Y:S02]  /*00f0*/  LDC.64 R2, c[0x0][0x210] ;  /* 0x00008400ff027b82 */ /* 0x000e640000000a00 */
[----:B------:R-:W-:-:S05]  /*0100*/  LOP3.LUT R6, R4, 0xfe00, RZ, 0xc0, !PT ;  /* 0x0000fe0004067812 */ /* 0x000fca00078ec0ff */
[----:B------:R-:W-:Y:S01]  /*0110*/  IMAD.MOV R6, RZ, RZ, -R6 ;  /* 0x000000ffff067224 */ /* 0x000fe200078e0a06 */
[----:B------:R-:W2:Y:S04]  /*0120*/  LDC.64 R4, c[0x0][0x218] ;  /* 0x00008600ff047b82 */ /* 0x000ea80000000a00 */
[----:B------:R-:W-:-:S05]  /*0130*/  PRMT R9, R6, 0x7710, RZ ;  /* 0x0000771006097816 */ /* 0x000fca00000000ff */
[----:B------:R-:W-:-:S05]  /*0140*/  IMAD.IADD R0, R0, 0x1, R9 ;  /* 0x0000000100007824 */ /* 0x000fca00078e0209 */
[----:B------:R-:W-:Y:S01]  /*0150*/  PRMT R9, R0, 0x9910, RZ ;  /* 0x0000991000097816 */ /* 0x000fe200000000ff */
[----:B-1----:R-:W-:-:S05]  /*0160*/  IMAD.WIDE R2, R7, 0x4, R2 ;  /* 0x0000000407027825 */ /* 0x002fca00078e0202 */
[----:B------:R-:W3:Y:S01]  /*0170*/  LDG.E.64 R6, desc[UR4][R2.64] ;  /* 0x0000000402067981 */ /* 0x000ee2000c1e1b00 */
[----:B--2---:R-:W-:-:S06]  /*0180*/  IMAD.WIDE R4, R9, 0x4, R4 ;  /* 0x0000000409047825 */ /* 0x004fcc00078e0204 */
[----:B------:R-:W3:Y:S02]  /*0190*/  LDG.E.EL R4, desc[UR4][R4.64] ;  /* 0x0000000404047981 */ /* 0x000ee4000c2e1900 */
[--C-:B---3--:R-:W-:Y:S01]  /*01a0*/  FADD R6, R6, R4.reuse ;  /* 0x0000000406067221 */ /* 0x108fe20000000000 */
[----:B------:R-:W-:-:S05]  /*01b0*/  FADD R7, R7, R4 ;  /* 0x0000000407077221 */ /* 0x000fca0000000000 */
[----:B------:R-:W-:Y:S01]  /*01c0*/  STG.E.64 desc[UR4][R2.64], R6 ;  /* 0x0000000602007986 */ /* 0x000fe2000c101b04 */
[----:B------:R-:W-:Y:S05]  /*01d0*/  EXIT ;  /* 0x000000000000794d */ /* 0x000fea0003800000 */
.L_x_0:
[----:B------:R-:W-:-:S00]  /*01e0*/  BRA `(.L_x_0) ;  /* 0xfffffffc00fc7947 */ /* 0x000fc0000383ffff */
[----:B------:R-:W-:-:S00]  /*01f0*/  NOP ;  /* 0x0000000000007918 */ /* 0x000fc00000000000 */
        /* <DEDUP_REMOVED lines=8> */
.L_x_1:


//--------------------- .nv.constant0.triton_poi_fused_convolution_10 --------------------------
	.section	.nv.constant0.triton_poi_fused_convolution_10,"a",@progbits
	.sectionflags	@""
	.align	4
.nv.constant0.triton_poi_fused_convolution_10:
	.zero		548
